	.headerflags	@"EF_CUDA_TEXMODE_UNIFIED EF_CUDA_64BIT_ADDRESS EF_CUDA_ACCELERATORS EF_CUDA_SM90 EF_CUDA_VIRTUAL_SM(EF_CUDA_SM90)"
	.elftype	@"ET_EXEC"


//--------------------- .nv.info                  --------------------------
	.section	.nv.info,"",@"SHT_CUDA_INFO"
	.align	4


	//----- nvinfo : EIATTR_REGCOUNT
	.align		4
        /*0000*/ 	.byte	0x04, 0x2f
        /*0002*/ 	.short	(.L_2 - .L_1)
	.align		4
.L_1:
        /*0004*/ 	.word	index@(triton_per_fused_cat_native_layer_norm_0)
        /*0008*/ 	.word	0x0000001a


	//----- nvinfo : EIATTR_MIN_STACK_SIZE
	.align		4
.L_2:
        /*000c*/ 	.byte	0x04, 0x12
        /*000e*/ 	.short	(.L_4 - .L_3)
	.align		4
.L_3:
        /*0010*/ 	.word	index@(triton_per_fused_cat_native_layer_norm_0)
        /*0014*/ 	.word	0x00000000


	//----- nvinfo : EIATTR_FRAME_SIZE
	.align		4
.L_4:
        /*0018*/ 	.byte	0x04, 0x11
        /*001a*/ 	.short	(.L_6 - .L_5)
	.align		4
.L_5:
        /*001c*/ 	.word	index@(triton_per_fused_cat_native_layer_norm_0)
        /*0020*/ 	.word	0x00000000


	//----- nvinfo : EIATTR_MIN_STACK_SIZE
	.align		4
.L_6:
        /*0024*/ 	.byte	0x04, 0x12
        /*0026*/ 	.short	(.L_8 - .L_7)
	.align		4
.L_7:
        /*0028*/ 	.word	index@(triton_per_fused_cat_native_layer_norm_0)
        /*002c*/ 	.word	0x00000000
.L_8:


//--------------------- .nv.info.triton_per_fused_cat_native_layer_norm_0 --------------------------
	.section	.nv.info.triton_per_fused_cat_native_layer_norm_0,"",@"SHT_CUDA_INFO"
	.sectionflags	@""
	.align	4


	//----- nvinfo : EIATTR_CUDA_API_VERSION
	.align		4
        /*0000*/ 	.byte	0x04, 0x37
        /*0002*/ 	.short	(.L_10 - .L_9)
.L_9:
        /*0004*/ 	.word	0x0000007c


	//----- nvinfo : EIATTR_KPARAM_INFO
	.align		4
.L_10:
        /*0008*/ 	.byte	0x04, 0x17
        /*000a*/ 	.short	(.L_12 - .L_11)
.L_11:
        /*000c*/ 	.word	0x00000000
        /*0010*/ 	.short	0x0008
        /*0012*/ 	.short	0x003c
        /*0014*/ 	.byte	0x00, 0xf0, 0x11, 0x00


	//----- nvinfo : EIATTR_KPARAM_INFO
	.align		4
.L_12:
        /*0018*/ 	.byte	0x04, 0x17
        /*001a*/ 	.short	(.L_14 - .L_13)
.L_13:
        /*001c*/ 	.word	0x00000000
        /*0020*/ 	.short	0x0007
        /*0022*/ 	.short	0x0038
        /*0024*/ 	.byte	0x00, 0xf0, 0x11, 0x00


	//----- nvinfo : EIATTR_KPARAM_INFO
	.align		4
.L_14:
        /*0028*/ 	.byte	0x04, 0x17
        /*002a*/ 	.short	(.L_16 - .L_15)
.L_15:
        /*002c*/ 	.word	0x00000000
        /*0030*/ 	.short	0x0006
        /*0032*/ 	.short	0x0030
        /*0034*/ 	.byte	0x00, 0xf4, 0x21, 0x00


	//----- nvinfo : EIATTR_KPARAM_INFO
	.align		4
.L_16:
        /*0038*/ 	.byte	0x04, 0x17
        /*003a*/ 	.short	(.L_18 - .L_17)
.L_17:
        /*003c*/ 	.word	0x00000000
        /*0040*/ 	.short	0x0005
        /*0042*/ 	.short	0x0028
        /*0044*/ 	.byte	0x00, 0xf4, 0x21, 0x00


	//----- nvinfo : EIATTR_KPARAM_INFO
	.align		4
.L_18:
        /*0048*/ 	.byte	0x04, 0x17
        /*004a*/ 	.short	(.L_20 - .L_19)
.L_19:
        /*004c*/ 	.word	0x00000000
        /*0050*/ 	.short	0x0004
        /*0052*/ 	.short	0x0020
        /*0054*/ 	.byte	0x00, 0xf4, 0x21, 0x00


	//----- nvinfo : EIATTR_KPARAM_INFO
	.align		4
.L_20:
        /*0058*/ 	.byte	0x04, 0x17
        /*005a*/ 	.short	(.L_22 - .L_21)
.L_21:
        /*005c*/ 	.word	0x00000000
        /*0060*/ 	.short	0x0003
        /*0062*/ 	.short	0x0018
        /*0064*/ 	.byte	0x00, 0xf4, 0x21, 0x00


	//----- nvinfo : EIATTR_KPARAM_INFO
	.align		4
.L_22:
        /*0068*/ 	.byte	0x04, 0x17
        /*006a*/ 	.short	(.L_24 - .L_23)
.L_23:
        /*006c*/ 	.word	0x00000000
        /*0070*/ 	.short	0x0002
        /*0072*/ 	.short	0x0010
        /*0074*/ 	.byte	0x00, 0xf4, 0x21, 0x00


	//----- nvinfo : EIATTR_KPARAM_INFO
	.align		4
.L_24:
        /*0078*/ 	.byte	0x04, 0x17
        /*007a*/ 	.short	(.L_26 - .L_25)
.L_25:
        /*007c*/ 	.word	0x00000000
        /*0080*/ 	.short	0x0001
        /*0082*/ 	.short	0x0008
        /*0084*/ 	.byte	0x00, 0xf4, 0x21, 0x00


	//----- nvinfo : EIATTR_KPARAM_INFO
	.align		4
.L_26:
        /*0088*/ 	.byte	0x04, 0x17
        /*008a*/ 	.short	(.L_28 - .L_27)
.L_27:
        /*008c*/ 	.word	0x00000000
        /*0090*/ 	.short	0x0000
        /*0092*/ 	.short	0x0000
        /*0094*/ 	.byte	0x00, 0xf4, 0x21, 0x00


	//----- nvinfo : EIATTR_SPARSE_MMA_MASK
	.align		4
.L_28:
        /*0098*/ 	.byte	0x03, 0x50
        /*009a*/ 	.short	0x0000


	//----- nvinfo : EIATTR_MAXREG_COUNT
	.align		4
        /*009c*/ 	.byte	0x03, 0x1b
        /*009e*/ 	.short	0x00ff


	//----- nvinfo : EIATTR_COOP_GROUP_MASK_REGIDS
	.align		4
        /*00a0*/ 	.byte	0x04, 0x29
        /*00a2*/ 	.short	(.L_30 - .L_29)


	//   ....[0]....
.L_29:
        /*00a4*/ 	.word	0xffffffff


	//   ....[1]....
        /*00a8*/ 	.word	0xffffffff


	//   ....[2]....
        /*00ac*/ 	.word	0xffffffff


	//   ....[3]....
        /*00b0*/ 	.word	0xffffffff


	//   ....[4]....
        /*00b4*/ 	.word	0xffffffff


	//   ....[5]....
        /*00b8*/ 	.word	0xffffffff


	//   ....[6]....
        /*00bc*/ 	.word	0xffffffff


	//   ....[7]....
        /*00c0*/ 	.word	0xffffffff


	//   ....[8]....
        /*00c4*/ 	.word	0xffffffff


	//   ....[9]....
        /*00c8*/ 	.word	0xffffffff


	//   ....[10]....
        /*00cc*/ 	.word	0xffffffff


	//   ....[11]....
        /*00d0*/ 	.word	0xffffffff


	//   ....[12]....
        /*00d4*/ 	.word	0xffffffff


	//   ....[13]....
        /*00d8*/ 	.word	0xffffffff


	//   ....[14]....
        /*00dc*/ 	.word	0xffffffff


	//   ....[15]....
        /*00e0*/ 	.word	0xffffffff


	//----- nvinfo : EIATTR_COOP_GROUP_INSTR_OFFSETS
	.align		4
.L_30:
        /*00e4*/ 	.byte	0x04, 0x28
        /*00e6*/ 	.short	(.L_32 - .L_31)


	//   ....[0]....
.L_31:
        /*00e8*/ 	.word	0x00000320


	//   ....[1]....
        /*00ec*/ 	.word	0x00000330


	//   ....[2]....
        /*00f0*/ 	.word	0x00000360


	//   ....[3]....
        /*00f4*/ 	.word	0x00000370


	//   ....[4]....
        /*00f8*/ 	.word	0x000003a0


	//   ....[5]....
        /*00fc*/ 	.word	0x000003b0


	//   ....[6]....
        /*0100*/ 	.word	0x000003e0


	//   ....[7]....
        /*0104*/ 	.word	0x000003f0


	//   ....[8]....
        /*0108*/ 	.word	0x00000480


	//   ....[9]....
        /*010c*/ 	.word	0x000004a0


	//   ....[10]....
        /*0110*/ 	.word	0x000004c0


	//   ....[11]....
        /*0114*/ 	.word	0x000004e0


	//   ....[12]....
        /*0118*/ 	.word	0x00000500


	//   ....[13]....
        /*011c*/ 	.word	0x00000520


	//   ....[14]....
        /*0120*/ 	.word	0x00000570


	//   ....[15]....
        /*0124*/ 	.word	0x000005a0


	//----- nvinfo : EIATTR_EXIT_INSTR_OFFSETS
	.align		4
.L_32:
        /*0128*/ 	.byte	0x04, 0x1c
        /*012a*/ 	.short	(.L_34 - .L_33)


	//   ....[0]....
.L_33:
        /*012c*/ 	.word	0x00000700


	//   ....[1]....
        /*0130*/ 	.word	0x00000720


	//----- nvinfo : EIATTR_REQNTID
	.align		4
.L_34:
        /*0134*/ 	.byte	0x04, 0x10
        /*0136*/ 	.short	(.L_36 - .L_35)
.L_35:
        /*0138*/ 	.word	0x00000040
        /*013c*/ 	.word	0x00000001
        /*0140*/ 	.word	0x00000001


	//----- nvinfo : EIATTR_CBANK_PARAM_SIZE
	.align		4
.L_36:
        /*0144*/ 	.byte	0x03, 0x19
        /*0146*/ 	.short	0x0040


	//----- nvinfo : EIATTR_PARAM_CBANK
	.align		4
        /*0148*/ 	.byte	0x04, 0x0a
        /*014a*/ 	.short	(.L_38 - .L_37)
	.align		4
.L_37:
        /*014c*/ 	.word	index@(.nv.constant0.triton_per_fused_cat_native_layer_norm_0)
        /*0150*/ 	.short	0x0210
        /*0152*/ 	.short	0x0040


	//----- nvinfo : EIATTR_SW_WAR
	.align		4
.L_38:
        /*0154*/ 	.byte	0x04, 0x36
        /*0156*/ 	.short	(.L_40 - .L_39)
.L_39:
        /*0158*/ 	.word	0x00000008
.L_40:


//--------------------- .nv.callgraph             --------------------------
	.section	.nv.callgraph,"",@"SHT_CUDA_CALLGRAPH"
	.align	4
	.sectionentsize	8
	.align		4
        /*0000*/ 	.word	0x00000000
	.align		4
        /*0004*/ 	.word	0xffffffff
	.align		4
        /*0008*/ 	.word	0x00000000
	.align		4
        /*000c*/ 	.word	0xfffffffe
	.align		4
        /*0010*/ 	.word	0x00000000
	.align		4
        /*0014*/ 	.word	0xfffffffd
	.align		4
        /*0018*/ 	.word	0x00000000
	.align		4
        /*001c*/ 	.word	0xfffffffc


//--------------------- .nv.constant4             --------------------------
	.section	.nv.constant4,"a",@progbits
	.align	8
	.align		8
.nv.constant4:
        /*0000*/ 	.dword	_$_str


//--------------------- .text.triton_per_fused_cat_native_layer_norm_0 --------------------------
	.section	.text.triton_per_fused_cat_native_layer_norm_0,"ax",@progbits
	.sectionflags	@"SHF_BARRIERS=1"
	.align	128
        .global         triton_per_fused_cat_native_layer_norm_0
        .type           triton_per_fused_cat_native_layer_norm_0,@function
        .size           triton_per_fused_cat_native_layer_norm_0,(.L_x_1 - triton_per_fused_cat_native_layer_norm_0)
        .other          triton_per_fused_cat_native_layer_norm_0,@"STO_CUDA_ENTRY STV_DEFAULT"
triton_per_fused_cat_native_layer_norm_0:
.text.triton_per_fused_cat_native_layer_norm_0:
[----:B------:R-:W0:Y:S01]  /*0000*/  LDC R1, c[0x0][0x28] ;  /* 0x00000a00ff017b82 */ /* 0x000e220000000800 */
[----:B------:R-:W1:Y:S07]  /*0010*/  S2R R0, SR_CTAID.X ;  /* 0x0000000000007919 */ /* 0x000e6e0000002500 */
[----:B------:R-:W2:Y:S01]  /*0020*/  LDC.64 R12, c[0x0][0x218] ;  /* 0x00008600ff0c7b82 */ /* 0x000ea20000000a00 */
[----:B------:R-:W-:Y:S01]  /*0030*/  CS2R R18, SRZ ;  /* 0x0000000000127805 */ /* 0x000fe2000001ff00 */
[----:B------:R-:W-:Y:S01]  /*0040*/  HFMA2.MMA R17, -RZ, RZ, 0, 0 ;  /* 0x00000000ff117435 */ /* 0x000fe200000001ff */
[----:B------:R-:W3:Y:S01]  /*0050*/  S2R R16, SR_TID.X ;  /* 0x0000000000107919 */ /* 0x000ee20000002100 */
[----:B------:R-:W-:Y:S01]  /*0060*/  MOV R20, RZ ;  /* 0x000000ff00147202 */ /* 0x000fe20000000f00 */
[----:B------:R-:W-:Y:S01]  /*0070*/  ULDC.64 UR4, c[0x0][0x208] ;  /* 0x0000820000047ab9 */ /* 0x000fe20000000a00 */
[----:B------:R-:W-:Y:S01]  /*0080*/  HFMA2.MMA R7, -RZ, RZ, 0, 0 ;  /* 0x00000000ff077435 */ /* 0x000fe200000001ff */
[----:B------:R-:W-:Y:S01]  /*0090*/  IMAD.MOV.U32 R14, RZ, RZ, RZ ;  /* 0x000000ffff0e7224 */ /* 0x000fe200078e00ff */
[----:B------:R-:W-:Y:S01]  /*00a0*/  CS2R R10, SRZ ;  /* 0x00000000000a7805 */ /* 0x000fe2000001ff00 */
[----:B------:R-:W4:Y:S08]  /*00b0*/  LDC.64 R8, c[0x0][0x220] ;  /* 0x00008800ff087b82 */ /* 0x000f300000000a00 */
[----:B------:R-:W5:Y:S01]  /*00c0*/  LDC.64 R4, c[0x0][0x228] ;  /* 0x00008a00ff047b82 */ /* 0x000f620000000a00 */
[----:B-1----:R-:W-:-:S02]  /*00d0*/  ISETP.GE.AND P0, PT, R0, 0x10, PT ;  /* 0x000000100000780c */ /* 0x002fc40003f06270 */
[C---:B---3--:R-:W-:Y:S02]  /*00e0*/  LOP3.LUT R21, R16.reuse, 0xc, RZ, 0xc0, !PT ;  /* 0x0000000c10157812 */ /* 0x048fe400078ec0ff */
[----:B------:R-:W-:Y:S02]  /*00f0*/  LOP3.LUT R15, R16, 0xf, RZ, 0xc0, !PT ;  /* 0x0000000f100f7812 */ /* 0x000fe400078ec0ff */
[----:B------:R-:W-:Y:S02]  /*0100*/  ISETP.EQ.AND P6, PT, R21, 0x8, !P0 ;  /* 0x000000081500780c */ /* 0x000fe400047c2270 */
[----:B------:R-:W-:Y:S02]  /*0110*/  LEA R2, R0, R15, 0x4 ;  /* 0x0000000f00027211 */ /* 0x000fe400078e20ff */
[----:B------:R-:W-:Y:S02]  /*0120*/  ISETP.GT.U32.AND P4, PT, R15, 0xb, !P0 ;  /* 0x0000000b0f00780c */ /* 0x000fe40004784070 */
[----:B------:R-:W-:Y:S01]  /*0130*/  ISETP.EQ.AND P2, PT, R21, 0x4, !P0 ;  /* 0x000000041500780c */ /* 0x000fe20004742270 */
[----:B--2---:R-:W-:Y:S01]  /*0140*/  IMAD.WIDE R12, R2, 0x4, R12 ;  /* 0x00000004020c7825 */ /* 0x004fe200078e020c */
[----:B------:R-:W-:-:S05]  /*0150*/  ISETP.LT.U32.AND P3, PT, R15, 0x4, !P0 ;  /* 0x000000040f00780c */ /* 0x000fca0004761070 */
[----:B------:R-:W2:Y:S04]  /*0160*/  @P6 LDG.E.EL R18, desc[UR4][R12.64] ;  /* 0x000000040c126981 */ /* 0x000ea8000c2e1900 */
[----:B------:R-:W3:Y:S04]  /*0170*/  @P6 LDG.E.EL R19, desc[UR4][R12.64] ;  /* 0x000000040c136981 */ /* 0x000ee8000c2e1900 */
[----:B------:R-:W3:Y:S04]  /*0180*/  @P4 LDG.E.EL R20, desc[UR4][R12.64] ;  /* 0x000000040c144981 */ /* 0x000ee8000c2e1900 */
[----:B------:R-:W3:Y:S04]  /*0190*/  @P2 LDG.E.EL R17, desc[UR4][R12.64] ;  /* 0x000000040c112981 */ /* 0x000ee8000c2e1900 */
[----:B------:R-:W3:Y:S04]  /*01a0*/  @P3 LDG.E.EL R14, desc[UR4][R12.64] ;  /* 0x000000040c0e3981 */ /* 0x000ee8000c2e1900 */
[----:B------:R-:W3:Y:S04]  /*01b0*/  @P4 LDG.E.EL R10, desc[UR4][R12.64] ;  /* 0x000000040c0a4981 */ /* 0x000ee8000c2e1900 */
[----:B------:R-:W3:Y:S04]  /*01c0*/  @P2 LDG.E.EL R7, desc[UR4][R12.64] ;  /* 0x000000040c072981 */ /* 0x000ee8000c2e1900 */
[----:B------:R1:W3:Y:S01]  /*01d0*/  @P3 LDG.E.EL R11, desc[UR4][R12.64] ;  /* 0x000000040c0b3981 */ /* 0x0002e2000c2e1900 */
[----:B----4-:R-:W-:-:S04]  /*01e0*/  IMAD.WIDE.U32 R8, R15, 0x4, R8 ;  /* 0x000000040f087825 */ /* 0x010fc800078e0008 */
[----:B-----5:R-:W-:Y:S01]  /*01f0*/  IMAD.WIDE.U32 R4, R15, 0x4, R4 ;  /* 0x000000040f047825 */ /* 0x020fe200078e0004 */
[----:B------:R4:W5:Y:S04]  /*0200*/  LDG.E.EL R3, desc[UR4][R8.64] ;  /* 0x0000000408037981 */ /* 0x000968000c2e1900 */
[----:B------:R1:W5:Y:S01]  /*0210*/  LDG.E.EL R6, desc[UR4][R4.64] ;  /* 0x0000000404067981 */ /* 0x000362000c2e1900 */
[C---:B------:R-:W-:Y:S02]  /*0220*/  ISETP.NE.AND P1, PT, R21.reuse, 0x4, PT ;  /* 0x000000041500780c */ /* 0x040fe40003f25270 */
[----:B------:R-:W-:Y:S02]  /*0230*/  ISETP.NE.AND P5, PT, R21, 0x8, PT ;  /* 0x000000081500780c */ /* 0x000fe40003fa5270 */
[----:B--2---:R-:W-:-:S02]  /*0240*/  SEL R18, R18, RZ, P6 ;  /* 0x000000ff12127207 */ /* 0x004fc40003000000 */
[----:B---3--:R-:W-:Y:S02]  /*0250*/  SEL R19, R19, RZ, P6 ;  /* 0x000000ff13137207 */ /* 0x008fe40003000000 */
[----:B------:R-:W-:Y:S02]  /*0260*/  ISETP.GE.U32.AND P6, PT, R15, 0x4, PT ;  /* 0x000000040f00780c */ /* 0x000fe40003fc6070 */
[----:B-1----:R-:W-:Y:S02]  /*0270*/  SEL R13, R20, RZ, P4 ;  /* 0x000000ff140d7207 */ /* 0x002fe40002000000 */
[----:B------:R-:W-:Y:S02]  /*0280*/  SEL R17, R17, RZ, P2 ;  /* 0x000000ff11117207 */ /* 0x000fe40001000000 */
[----:B------:R-:W-:Y:S02]  /*0290*/  @P1 SEL R17, R18, R13, !P5 ;  /* 0x0000000d12111207 */ /* 0x000fe40006800000 */
[----:B------:R-:W-:-:S02]  /*02a0*/  SEL R14, R14, RZ, P3 ;  /* 0x000000ff0e0e7207 */ /* 0x000fc40001800000 */
[----:B------:R-:W-:Y:S02]  /*02b0*/  @P5 SEL R19, R10, RZ, P4 ;  /* 0x000000ff0a135207 */ /* 0x000fe40002000000 */
[----:B----4-:R-:W-:Y:S02]  /*02c0*/  SEL R8, R7, RZ, P2 ;  /* 0x000000ff07087207 */ /* 0x010fe40001000000 */
[----:B------:R-:W-:Y:S02]  /*02d0*/  SEL R7, R14, R17, !P6 ;  /* 0x000000110e077207 */ /* 0x000fe40007000000 */
[----:B0-----:R-:W-:Y:S02]  /*02e0*/  SEL R4, R11, RZ, P3 ;  /* 0x000000ff0b047207 */ /* 0x001fe40001800000 */
[----:B------:R-:W-:Y:S02]  /*02f0*/  @P6 SEL R4, R8, R19, !P1 ;  /* 0x0000001308046207 */ /* 0x000fe40004800000 */
[----:B------:R-:W-:-:S02]  /*0300*/  FSEL R5, R7, RZ, !P0 ;  /* 0x000000ff07057208 */ /* 0x000fc40004000000 */
[----:B------:R-:W-:-:S03]  /*0310*/  FSEL R8, R4, RZ, !P0 ;  /* 0x000000ff04087208 */ /* 0x000fc60004000000 */
[----:B------:R-:W0:Y:S04]  /*0320*/  SHFL.BFLY PT, R10, R5, 0x8, 0x1f ;  /* 0x0d001f00050a7f89 */ /* 0x000e2800000e0000 */
[----:B------:R-:W1:Y:S01]  /*0330*/  SHFL.BFLY PT, R9, R8, 0x8, 0x1f ;  /* 0x0d001f0008097f89 */ /* 0x000e6200000e0000 */
[----:B0-----:R-:W-:Y:S01]  /*0340*/  FADD R10, R5, R10 ;  /* 0x0000000a050a7221 */ /* 0x001fe20000000000 */
[----:B-1----:R-:W-:-:S04]  /*0350*/  FADD R13, R8, R9 ;  /* 0x00000009080d7221 */ /* 0x002fc80000000000 */
        /* <DEDUP_REMOVED lines=11> */
[----:B-1----:R-:W-:-:S03]  /*0410*/  FADD R9, R15, R18 ;  /* 0x000000120f097221 */ /* 0x002fc60000000000 */
[----:B------:R-:W-:Y:S01]  /*0420*/  FFMA R8, R8, -0.0625, R7 ;  /* 0xbd80000008087823 */ /* 0x000fe20000000007 */
[----:B------:R-:W-:-:S03]  /*0430*/  FMUL R9, R9, 0.0625 ;  /* 0x3d80000009097820 */ /* 0x000fc60000400000 */
[----:B------:R-:W-:Y:S01]  /*0440*/  FMUL R5, R8, R8 ;  /* 0x0000000808057220 */ /* 0x000fe20000400000 */
[----:B------:R-:W-:-:S04]  /*0450*/  FADD R4, R4, -R9 ;  /* 0x8000000904047221 */ /* 0x000fc80000000000 */
[----:B------:R-:W-:Y:S01]  /*0460*/  FSEL R5, R5, RZ, !P0 ;  /* 0x000000ff05057208 */ /* 0x000fe20004000000 */
[----:B------:R-:W-:-:S04]  /*0470*/  FMUL R4, R4, R4 ;  /* 0x0000000404047220 */ /* 0x000fc80000400000 */
[----:B------:R-:W0:Y:S01]  /*0480*/  SHFL.BFLY PT, R10, R5, 0x8, 0x1f ;  /* 0x0d001f00050a7f89 */ /* 0x000e2200000e0000 */
[----:B------:R-:W-:-:S05]  /*0490*/  FSEL R4, R4, RZ, !P0 ;  /* 0x000000ff04047208 */ /* 0x000fca0004000000 */
[----:B------:R-:W1:Y:S01]  /*04a0*/  SHFL.BFLY PT, R13, R4, 0x8, 0x1f ;  /* 0x0d001f00040d7f89 */ /* 0x000e6200000e0000 */
[----:B0-----:R-:W-:-:S05]  /*04b0*/  FADD R10, R5, R10 ;  /* 0x0000000a050a7221 */ /* 0x001fca0000000000 */
[----:B------:R-:W0:Y:S01]  /*04c0*/  SHFL.BFLY PT, R11, R10, 0x4, 0x1f ;  /* 0x0c801f000a0b7f89 */ /* 0x000e2200000e0000 */
[----:B-1----:R-:W-:-:S05]  /*04d0*/  FADD R13, R4, R13 ;  /* 0x0000000d040d7221 */ /* 0x002fca0000000000 */
[----:B------:R-:W1:Y:S01]  /*04e0*/  SHFL.BFLY PT, R14, R13, 0x4, 0x1f ;  /* 0x0c801f000d0e7f89 */ /* 0x000e6200000e0000 */
[----:B0-----:R-:W-:-:S05]  /*04f0*/  FADD R11, R10, R11 ;  /* 0x0000000b0a0b7221 */ /* 0x001fca0000000000 */
[----:B------:R-:W0:Y:S01]  /*0500*/  SHFL.BFLY PT, R12, R11, 0x2, 0x1f ;  /* 0x0c401f000b0c7f89 */ /* 0x000e2200000e0000 */
[----:B-1----:R-:W-:-:S05]  /*0510*/  FADD R18, R13, R14 ;  /* 0x0000000e0d127221 */ /* 0x002fca0000000000 */
[----:B------:R-:W1:Y:S01]  /*0520*/  SHFL.BFLY PT, R15, R18, 0x2, 0x1f ;  /* 0x0c401f00120f7f89 */ /* 0x000e6200000e0000 */
[----:B0-----:R-:W-:Y:S01]  /*0530*/  FADD R17, R11, R12 ;  /* 0x0000000c0b117221 */ /* 0x001fe20000000000 */
[----:B------:R-:W-:Y:S01]  /*0540*/  LOP3.LUT P0, RZ, R16, 0x30, RZ, 0xc0, !PT ;  /* 0x0000003010ff7812 */ /* 0x000fe2000780c0ff */
[----:B------:R-:W-:Y:S01]  /*0550*/  IMAD.MOV.U32 R23, RZ, RZ, 0x3d800000 ;  /* 0x3d800000ff177424 */ /* 0x000fe200078e00ff */
[----:B------:R-:W0:Y:S02]  /*0560*/  LDC.64 R10, c[0x0][0x240] ;  /* 0x00009000ff0a7b82 */ /* 0x000e240000000a00 */
[----:B------:R-:W2:Y:S01]  /*0570*/  SHFL.BFLY PT, R12, R17, 0x1, 0x1f ;  /* 0x0c201f00110c7f89 */ /* 0x000ea200000e0000 */
[----:B-1----:R-:W-:-:S05]  /*0580*/  FADD R19, R18, R15 ;  /* 0x0000000f12137221 */ /* 0x002fca0000000000 */
[----:B------:R-:W1:Y:S01]  /*0590*/  LDC.64 R14, c[0x0][0x230] ;  /* 0x00008c00ff0e7b82 */ /* 0x000e620000000a00 */
[----:B------:R-:W3:Y:S01]  /*05a0*/  SHFL.BFLY PT, R20, R19, 0x1, 0x1f ;  /* 0x0c201f0013147f89 */ /* 0x000ee200000e0000 */
[----:B------:R-:W-:Y:S01]  /*05b0*/  ISETP.LT.AND P0, PT, R0, 0x10, !P0 ;  /* 0x000000100000780c */ /* 0x000fe20004701270 */
[----:B--2---:R-:W-:-:S05]  /*05c0*/  FADD R4, R17, R12 ;  /* 0x0000000c11047221 */ /* 0x004fca0000000000 */
[----:B------:R-:W2:Y:S01]  /*05d0*/  LDC.64 R12, c[0x0][0x210] ;  /* 0x00008400ff0c7b82 */ /* 0x000ea20000000a00 */
[----:B------:R-:W-:Y:S01]  /*05e0*/  FFMA R21, R4, R23, 9.9999997473787516356e-06 ;  /* 0x3727c5ac04157423 */ /* 0x000fe20000000017 */
[----:B-1----:R-:W-:-:S04]  /*05f0*/  IMAD.WIDE R14, R2, 0x4, R14 ;  /* 0x00000004020e7825 */ /* 0x002fc800078e020e */
[----:B---3--:R-:W-:Y:S02]  /*0600*/  FADD R20, R19, R20 ;  /* 0x0000001413147221 */ /* 0x008fe40000000000 */
[----:B------:R-:W1:Y:S01]  /*0610*/  LDC.64 R4, c[0x0][0x238] ;  /* 0x00008e00ff047b82 */ /* 0x000e620000000a00 */
[----:B------:R3:W-:Y:S01]  /*0620*/  @P0 STG.E desc[UR4][R14.64], R7 ;  /* 0x000000070e000986 */ /* 0x0007e2000c101904 */
[----:B------:R-:W4:Y:S01]  /*0630*/  MUFU.RSQ R21, R21 ;  /* 0x0000001500157308 */ /* 0x000f220000001400 */
[----:B------:R-:W-:-:S05]  /*0640*/  FFMA R20, R20, R23, 9.9999997473787516356e-06 ;  /* 0x3727c5ac14147423 */ /* 0x000fca0000000017 */
[----:B------:R-:W-:Y:S01]  /*0650*/  BAR.SYNC.DEFER_BLOCKING 0x0 ;  /* 0x0000000000007b1d */ /* 0x000fe20000010000 */
[----:B------:R-:W-:-:S05]  /*0660*/  LOP3.LUT P1, RZ, R16, 0x3f, RZ, 0xc0, !PT ;  /* 0x0000003f10ff7812 */ /* 0x000fca000782c0ff */
[----:B------:R-:W1:Y:S01]  /*0670*/  MUFU.RSQ R17, R20 ;  /* 0x0000001400117308 */ /* 0x000e620000001400 */
[----:B------:R-:W-:Y:S01]  /*0680*/  ISETP.LT.AND P1, PT, R0, 0x10, !P1 ;  /* 0x000000100000780c */ /* 0x000fe20004f21270 */
[----:B0-----:R-:W-:-:S04]  /*0690*/  IMAD.WIDE R10, R2, 0x4, R10 ;  /* 0x00000004020a7825 */ /* 0x001fc800078e020a */
[----:B----4-:R-:W-:Y:S01]  /*06a0*/  FMUL R8, R8, R21 ;  /* 0x0000001508087220 */ /* 0x010fe20000400000 */
[----:B--2---:R-:W-:-:S04]  /*06b0*/  IMAD.WIDE R12, R0, 0x4, R12 ;  /* 0x00000004000c7825 */ /* 0x004fc800078e020c */
[----:B-----5:R-:W-:Y:S01]  /*06c0*/  FFMA R3, R3, R8, R6 ;  /* 0x0000000803037223 */ /* 0x020fe20000000006 */
[----:B-1----:R-:W-:Y:S02]  /*06d0*/  IMAD.WIDE R4, R0, 0x4, R4 ;  /* 0x0000000400047825 */ /* 0x002fe400078e0204 */
[----:B------:R0:W-:Y:S04]  /*06e0*/  @P1 STG.E desc[UR4][R12.64], R17 ;  /* 0x000000110c001986 */ /* 0x0001e8000c101904 */
[----:B------:R0:W-:Y:S02]  /*06f0*/  @P0 STG.E desc[UR4][R10.64], R3 ;  /* 0x000000030a000986 */ /* 0x0001e4000c101904 */
[----:B0--3--:R-:W-:Y:S05]  /*0700*/  @!P1 EXIT ;  /* 0x000000000000994d */ /* 0x009fea0003800000 */
[----:B------:R-:W-:Y:S01]  /*0710*/  STG.E desc[UR4][R4.64], R9 ;  /* 0x0000000904007986 */ /* 0x000fe2000c101904 */
[----:B------:R-:W-:Y:S05]  /*0720*/  EXIT ;  /* 0x000000000000794d */ /* 0x000fea0003800000 */
.L_x_0:
[----:B------:R-:W-:-:S00]  /*0730*/  BRA `(.L_x_0) ;  /* 0xfffffffc00fc7947 */ /* 0x000fc0000383ffff */
[----:B------:R-:W-:-:S00]  /*0740*/  NOP ;  /* 0x0000000000007918 */ /* 0x000fc00000000000 */
        /* <DEDUP_REMOVED lines=11> */
.L_x_1:


//--------------------- .nv.global.init           --------------------------
	.section	.nv.global.init,"aw",@progbits
.nv.global.init:
	.type		_$_str,@object
	.size		_$_str,(.L_0 - _$_str)
_$_str:
        /*0000*/ 	.byte	0x5f, 0x5f, 0x43, 0x55, 0x44, 0x41, 0x5f, 0x46, 0x54, 0x5a, 0x00
.L_0:


//--------------------- .nv.constant0.triton_per_fused_cat_native_layer_norm_0 --------------------------
	.section	.nv.constant0.triton_per_fused_cat_native_layer_norm_0,"a",@progbits
	.sectionflags	@""
	.align	4
.nv.constant0.triton_per_fused_cat_native_layer_norm_0:
	.zero		592
